	.headerflags	@"EF_CUDA_TEXMODE_UNIFIED EF_CUDA_64BIT_ADDRESS EF_CUDA_ACCELERATORS EF_CUDA_SM90 EF_CUDA_VIRTUAL_SM(EF_CUDA_SM90)"
	.elftype	@"ET_EXEC"


//--------------------- .nv.info                  --------------------------
	.section	.nv.info,"",@"SHT_CUDA_INFO"
	.align	4


	//----- nvinfo : EIATTR_REGCOUNT
	.align		4
        /*0000*/ 	.byte	0x04, 0x2f
        /*0002*/ 	.short	(.L_1 - .L_0)
	.align		4
.L_0:
        /*0004*/ 	.word	index@(triton_poi_fused_convolution_7)
        /*0008*/ 	.word	0x0000000e


	//----- nvinfo : EIATTR_MIN_STACK_SIZE
	.align		4
.L_1:
        /*000c*/ 	.byte	0x04, 0x12
        /*000e*/ 	.short	(.L_3 - .L_2)
	.align		4
.L_2:
        /*0010*/ 	.word	index@(triton_poi_fused_convolution_7)
        /*0014*/ 	.word	0x00000000


	//----- nvinfo : EIATTR_FRAME_SIZE
	.align		4
.L_3:
        /*0018*/ 	.byte	0x04, 0x11
        /*001a*/ 	.short	(.L_5 - .L_4)
	.align		4
.L_4:
        /*001c*/ 	.word	index@(triton_poi_fused_convolution_7)
        /*0020*/ 	.word	0x00000000


	//----- nvinfo : EIATTR_MIN_STACK_SIZE
	.align		4
.L_5:
        /*0024*/ 	.byte	0x04, 0x12
        /*0026*/ 	.short	(.L_7 - .L_6)
	.align		4
.L_6:
        /*0028*/ 	.word	index@(triton_poi_fused_convolution_7)
        /*002c*/ 	.word	0x00000000
.L_7:


//--------------------- .nv.info.triton_poi_fused_convolution_7 --------------------------
	.section	.nv.info.triton_poi_fused_convolution_7,"",@"SHT_CUDA_INFO"
	.sectionflags	@""
	.align	4


	//----- nvinfo : EIATTR_CUDA_API_VERSION
	.align		4
        /*0000*/ 	.byte	0x04, 0x37
        /*0002*/ 	.short	(.L_9 - .L_8)
.L_8:
        /*0004*/ 	.word	0x0000007c


	//----- nvinfo : EIATTR_KPARAM_INFO
	.align		4
.L_9:
        /*0008*/ 	.byte	0x04, 0x17
        /*000a*/ 	.short	(.L_11 - .L_10)
.L_10:
        /*000c*/ 	.word	0x00000000
        /*0010*/ 	.short	0x0002
        /*0012*/ 	.short	0x0010
        /*0014*/ 	.byte	0x00, 0xf0, 0x11, 0x00


	//----- nvinfo : EIATTR_KPARAM_INFO
	.align		4
.L_11:
        /*0018*/ 	.byte	0x04, 0x17
        /*001a*/ 	.short	(.L_13 - .L_12)
.L_12:
        /*001c*/ 	.word	0x00000000
        /*0020*/ 	.short	0x0001
        /*0022*/ 	.short	0x0008
        /*0024*/ 	.byte	0x00, 0xf4, 0x21, 0x00


	//----- nvinfo : EIATTR_KPARAM_INFO
	.align		4
.L_13:
        /*0028*/ 	.byte	0x04, 0x17
        /*002a*/ 	.short	(.L_15 - .L_14)
.L_14:
        /*002c*/ 	.word	0x00000000
        /*0030*/ 	.short	0x0000
        /*0032*/ 	.short	0x0000
        /*0034*/ 	.byte	0x00, 0xf4, 0x21, 0x00


	//----- nvinfo : EIATTR_SPARSE_MMA_MASK
	.align		4
.L_15:
        /*0038*/ 	.byte	0x03, 0x50
        /*003a*/ 	.short	0x0000


	//----- nvinfo : EIATTR_MAXREG_COUNT
	.align		4
        /*003c*/ 	.byte	0x03, 0x1b
        /*003e*/ 	.short	0x00ff


	//----- nvinfo : EIATTR_EXIT_INSTR_OFFSETS
	.align		4
        /*0040*/ 	.byte	0x04, 0x1c
        /*0042*/ 	.short	(.L_17 - .L_16)


	//   ....[0]....
.L_16:
        /*0044*/ 	.word	0x00000220


	//   ....[1]....
        /*0048*/ 	.word	0x00000240


	//----- nvinfo : EIATTR_REQNTID
	.align		4
.L_17:
        /*004c*/ 	.byte	0x04, 0x10
        /*004e*/ 	.short	(.L_19 - .L_18)
.L_18:
        /*0050*/ 	.word	0x00000080
        /*0054*/ 	.word	0x00000001
        /*0058*/ 	.word	0x00000001


	//----- nvinfo : EIATTR_CBANK_PARAM_SIZE
	.align		4
.L_19:
        /*005c*/ 	.byte	0x03, 0x19
        /*005e*/ 	.short	0x0014


	//----- nvinfo : EIATTR_PARAM_CBANK
	.align		4
        /*0060*/ 	.byte	0x04, 0x0a
        /*0062*/ 	.short	(.L_21 - .L_20)
	.align		4
.L_20:
        /*0064*/ 	.word	index@(.nv.constant0.triton_poi_fused_convolution_7)
        /*0068*/ 	.short	0x0210
        /*006a*/ 	.short	0x0014


	//----- nvinfo : EIATTR_SW_WAR
	.align		4
.L_21:
        /*006c*/ 	.byte	0x04, 0x36
        /*006e*/ 	.short	(.L_23 - .L_22)
.L_22:
        /*0070*/ 	.word	0x00000008
.L_23:


//--------------------- .nv.callgraph             --------------------------
	.section	.nv.callgraph,"",@"SHT_CUDA_CALLGRAPH"
	.align	4
	.sectionentsize	8
	.align		4
        /*0000*/ 	.word	0x00000000
	.align		4
        /*0004*/ 	.word	0xffffffff
	.align		4
        /*0008*/ 	.word	0x00000000
	.align		4
        /*000c*/ 	.word	0xfffffffe
	.align		4
        /*0010*/ 	.word	0x00000000
	.align		4
        /*0014*/ 	.word	0xfffffffd
	.align		4
        /*0018*/ 	.word	0x00000000
	.align		4
        /*001c*/ 	.word	0xfffffffc


//--------------------- .text.triton_poi_fused_convolution_7 --------------------------
	.section	.text.triton_poi_fused_convolution_7,"ax",@progbits
	.align	128
        .global         triton_poi_fused_convolution_7
        .type           triton_poi_fused_convolution_7,@function
        .size           triton_poi_fused_convolution_7,(.L_x_1 - triton_poi_fused_convolution_7)
        .other          triton_poi_fused_convolution_7,@"STO_CUDA_ENTRY STV_DEFAULT"
triton_poi_fused_convolution_7:
.text.triton_poi_fused_convolution_7:
[----:B------:R-:W0:Y:S02]  /*0000*/  LDC R1, c[0x0][0x28] ;  /* 0x00000a00ff017b82 */ /* 0x000e240000000800 */
[----:B------:R-:W1:Y:S01]  /*0010*/  S2R R0, SR_TID.X ;  /* 0x0000000000007919 */ /* 0x000e620000002100 */
[----:B------:R-:W2:Y:S01]  /*0020*/  LDC.64 R4, c[0x0][0x218] ;  /* 0x00008600ff047b82 */ /* 0x000ea20000000a00 */
[----:B------:R-:W-:Y:S01]  /*0030*/  ULDC.64 UR4, c[0x0][0x208] ;  /* 0x0000820000047ab9 */ /* 0x000fe20000000a00 */
[----:B------:R-:W3:Y:S06]  /*0040*/  S2R R9, SR_CTAID.X ;  /* 0x0000000000097919 */ /* 0x000eec0000002500 */
[----:B------:R-:W4:Y:S01]  /*0050*/  LDC.64 R2, c[0x0][0x210] ;  /* 0x00008400ff027b82 */ /* 0x000f220000000a00 */
[----:B-1----:R-:W-:-:S05]  /*0060*/  IMAD.SHL.U32 R0, R0, 0x2, RZ ;  /* 0x0000000200007824 */ /* 0x002fca00078e00ff */
[----:B------:R-:W-:-:S05]  /*0070*/  LOP3.LUT R0, R0, 0xfe, RZ, 0xc0, !PT ;  /* 0x000000fe00007812 */ /* 0x000fca00078ec0ff */
[----:B---3--:R-:W-:-:S04]  /*0080*/  IMAD R9, R9, 0x100, R0 ;  /* 0x0000010009097824 */ /* 0x008fc800078e0200 */
[C---:B------:R-:W-:Y:S01]  /*0090*/  IMAD.HI R6, R9.reuse, 0x78787879, RZ ;  /* 0x7878787909067827 */ /* 0x040fe200078e02ff */
[----:B------:R-:W-:Y:S02]  /*00a0*/  IADD3 R0, R9, 0x1, RZ ;  /* 0x0000000109007810 */ /* 0x000fe40007ffe0ff */
[C---:B------:R-:W-:Y:S01]  /*00b0*/  ISETP.GE.AND P0, PT, R9.reuse, 0x110, PT ;  /* 0x000001100900780c */ /* 0x040fe20003f06270 */
[----:B----4-:R-:W-:Y:S01]  /*00c0*/  IMAD.WIDE R2, R9, 0x4, R2 ;  /* 0x0000000409027825 */ /* 0x010fe200078e0202 */
[----:B------:R-:W-:Y:S02]  /*00d0*/  SHF.R.U32.HI R7, RZ, 0x1f, R6 ;  /* 0x0000001fff077819 */ /* 0x000fe40000011606 */
[----:B------:R-:W-:Y:S01]  /*00e0*/  CS2R R8, SRZ ;  /* 0x0000000000087805 */ /* 0x000fe2000001ff00 */
[----:B------:R-:W-:Y:S01]  /*00f0*/  IMAD.HI R0, R0, 0x78787879, RZ ;  /* 0x7878787900007827 */ /* 0x000fe200078e02ff */
[----:B------:R-:W-:-:S04]  /*0100*/  LEA.HI.SX32 R7, R6, R7, 0x1d ;  /* 0x0000000706077211 */ /* 0x000fc800078feaff */
[----:B------:R-:W-:-:S03]  /*0110*/  SHF.R.U32.HI R11, RZ, 0x1f, R0 ;  /* 0x0000001fff0b7819 */ /* 0x000fc60000011600 */
[----:B------:R-:W3:Y:S01]  /*0120*/  @!P0 LDG.E.64 R8, desc[UR4][R2.64] ;  /* 0x0000000402088981 */ /* 0x000ee2000c1e1b00 */
[----:B------:R-:W-:Y:S02]  /*0130*/  LEA.HI.SX32 R11, R0, R11, 0x1d ;  /* 0x0000000b000b7211 */ /* 0x000fe400078feaff */
[----:B------:R-:W-:Y:S02]  /*0140*/  LEA.HI R0, R7, R7, RZ, 0x2 ;  /* 0x0000000707007211 */ /* 0x000fe400078f10ff */
[----:B------:R-:W-:Y:S02]  /*0150*/  LEA.HI R6, R11, R11, RZ, 0x2 ;  /* 0x0000000b0b067211 */ /* 0x000fe400078f10ff */
[----:B------:R-:W-:Y:S02]  /*0160*/  LOP3.LUT R0, R0, 0xfffffffc, RZ, 0xc0, !PT ;  /* 0xfffffffc00007812 */ /* 0x000fe400078ec0ff */
[----:B------:R-:W-:-:S03]  /*0170*/  LOP3.LUT R6, R6, 0xfffffffc, RZ, 0xc0, !PT ;  /* 0xfffffffc06067812 */ /* 0x000fc600078ec0ff */
[----:B------:R-:W-:Y:S01]  /*0180*/  IMAD.IADD R7, R7, 0x1, -R0 ;  /* 0x0000000107077824 */ /* 0x000fe200078e0a00 */
[----:B------:R-:W-:Y:S01]  /*0190*/  IADD3 R11, R11, -R6, RZ ;  /* 0x800000060b0b7210 */ /* 0x000fe20007ffe0ff */
[----:B------:R-:W-:Y:S02]  /*01a0*/  HFMA2.MMA R0, -RZ, RZ, 0, 0 ;  /* 0x00000000ff007435 */ /* 0x000fe400000001ff */
[----:B--2---:R-:W-:-:S04]  /*01b0*/  IMAD.WIDE R6, R7, 0x4, R4 ;  /* 0x0000000407067825 */ /* 0x004fc800078e0204 */
[----:B------:R-:W-:-:S04]  /*01c0*/  IMAD.WIDE R4, R11, 0x4, R4 ;  /* 0x000000040b047825 */ /* 0x000fc800078e0204 */
[----:B------:R-:W-:Y:S01]  /*01d0*/  IMAD.MOV.U32 R11, RZ, RZ, RZ ;  /* 0x000000ffff0b7224 */ /* 0x000fe200078e00ff */
[----:B------:R-:W3:Y:S05]  /*01e0*/  @!P0 LDG.E.EL R0, desc[UR4][R4.64] ;  /* 0x0000000404008981 */ /* 0x000eea000c2e1900 */
[----:B------:R-:W2:Y:S01]  /*01f0*/  @!P0 LDG.E.EL R11, desc[UR4][R6.64] ;  /* 0x00000004060b8981 */ /* 0x000ea2000c2e1900 */
[----:B---3--:R-:W-:Y:S01]  /*0200*/  FADD R9, R0, R9 ;  /* 0x0000000900097221 */ /* 0x008fe20000000000 */
[----:B--2---:R-:W-:Y:S01]  /*0210*/  FADD R8, R11, R8 ;  /* 0x000000080b087221 */ /* 0x004fe20000000000 */
[----:B------:R-:W-:Y:S06]  /*0220*/  @P0 EXIT ;  /* 0x000000000000094d */ /* 0x000fec0003800000 */
[----:B------:R-:W-:Y:S01]  /*0230*/  STG.E.64 desc[UR4][R2.64], R8 ;  /* 0x0000000802007986 */ /* 0x000fe2000c101b04 */
[----:B------:R-:W-:Y:S05]  /*0240*/  EXIT ;  /* 0x000000000000794d */ /* 0x000fea0003800000 */
.L_x_0:
[----:B------:R-:W-:-:S00]  /*0250*/  BRA `(.L_x_0) ;  /* 0xfffffffc00fc7947 */ /* 0x000fc0000383ffff */
[----:B------:R-:W-:-:S00]  /*0260*/  NOP ;  /* 0x0000000000007918 */ /* 0x000fc00000000000 */
        /* <DEDUP_REMOVED lines=9> */
.L_x_1:


//--------------------- .nv.constant0.triton_poi_fused_convolution_7 --------------------------
	.section	.nv.constant0.triton_poi_fused_convolution_7,"a",@progbits
	.sectionflags	@""
	.align	4
.nv.constant0.triton_poi_fused_convolution_7:
	.zero		548
